//
// Generated by NVIDIA NVVM Compiler
//
// Compiler Build ID: CL-36424714
// Cuda compilation tools, release 13.0, V13.0.88
// Based on NVVM 20.0.0
//

.version 9.0
.target sm_100
.address_size 64

	// .globl	_Z13convolution1DPiiS_iS_
.extern .func  (.param .b32 func_retval0) vprintf
(
	.param .b64 vprintf_param_0,
	.param .b64 vprintf_param_1
)
;
.global .align 1 .b8 $str[11] = {105, 110, 100, 101, 120, 58, 32, 37, 100, 10};
.extern .shared .align 16 .b8 sharedInput1D[];
.global .align 1 .b8 $str$1[23] = {115, 104, 97, 114, 101, 100, 73, 110, 112, 117, 116, 49, 68, 91, 37, 100, 93, 58, 32, 37, 100, 10};
.extern .shared .align 16 .b8 sharedKernel1D[];

.visible .entry _Z13convolution1DPiiS_iS_(
	.param .u64 .ptr .align 1 _Z13convolution1DPiiS_iS__param_0,
	.param .u32 _Z13convolution1DPiiS_iS__param_1,
	.param .u64 .ptr .align 1 _Z13convolution1DPiiS_iS__param_2,
	.param .u32 _Z13convolution1DPiiS_iS__param_3,
	.param .u64 .ptr .align 1 _Z13convolution1DPiiS_iS__param_4
)
{
	.local .align 8 .b8 	__local_depot0[8];
	.reg .b64 	%SP;
	.reg .b64 	%SPL;
	.reg .pred 	%p<13>;
	.reg .b32 	%r<137>;
	.reg .b64 	%rd<59>;

	mov.u64 	%SPL, __local_depot0;
	cvta.local.u64 	%SP, %SPL;
	ld.param.u64 	%rd22, [_Z13convolution1DPiiS_iS__param_0];
	ld.param.u32 	%r9, [_Z13convolution1DPiiS_iS__param_1];
	ld.param.u64 	%rd23, [_Z13convolution1DPiiS_iS__param_2];
	ld.param.u32 	%r10, [_Z13convolution1DPiiS_iS__param_3];
	ld.param.u64 	%rd24, [_Z13convolution1DPiiS_iS__param_4];
	cvta.to.global.u64 	%rd1, %rd24;
	add.u64 	%rd25, %SP, 0;
	add.u64 	%rd2, %SPL, 0;
	mov.u32 	%r11, %ntid.y;
	mov.u32 	%r12, %ctaid.y;
	mov.u32 	%r13, %tid.y;
	mov.u32 	%r14, %ntid.x;
	mov.u32 	%r15, %ctaid.x;
	mov.u32 	%r16, %tid.x;
	add.s32 	%r17, %r15, %r13;
	mad.lo.s32 	%r18, %r11, %r12, %r17;
	mad.lo.s32 	%r1, %r18, %r14, %r16;
	st.local.u32 	[%rd2], %r1;
	mov.u64 	%rd26, $str;
	cvta.global.u64 	%rd27, %rd26;
	{ // callseq 0, 0
	.param .b64 param0;
	st.param.b64 	[param0], %rd27;
	.param .b64 param1;
	st.param.b64 	[param1], %rd25;
	.param .b32 retval0;
	call.uni (retval0), 
	vprintf, 
	(
	param0, 
	param1
	);
	ld.param.b32 	%r19, [retval0];
	} // callseq 0
	setp.ge.s32 	%p1, %r1, %r9;
	shl.b32 	%r21, %r1, 2;
	mov.u32 	%r22, sharedInput1D;
	add.s32 	%r2, %r22, %r21;
	@%p1 bra 	$L__BB0_2;
	cvta.to.global.u64 	%rd28, %rd22;
	mul.wide.s32 	%rd29, %r1, 4;
	add.s64 	%rd30, %rd28, %rd29;
	ld.global.u32 	%r23, [%rd30];
	st.shared.u32 	[%r2], %r23;
	st.local.v2.u32 	[%rd2], {%r1, %r23};
	mov.u64 	%rd31, $str$1;
	cvta.global.u64 	%rd32, %rd31;
	{ // callseq 1, 0
	.param .b64 param0;
	st.param.b64 	[param0], %rd32;
	.param .b64 param1;
	st.param.b64 	[param1], %rd25;
	.param .b32 retval0;
	call.uni (retval0), 
	vprintf, 
	(
	param0, 
	param1
	);
	ld.param.b32 	%r24, [retval0];
	} // callseq 1
	bar.sync 	0;
$L__BB0_2:
	setp.ge.s32 	%p2, %r1, %r10;
	@%p2 bra 	$L__BB0_4;
	cvta.to.global.u64 	%rd34, %rd23;
	mul.wide.s32 	%rd35, %r1, 4;
	add.s64 	%rd36, %rd34, %rd35;
	ld.global.u32 	%r26, [%rd36];
	mov.u32 	%r28, sharedKernel1D;
	add.s32 	%r29, %r28, %r21;
	st.shared.u32 	[%r29], %r26;
	bar.sync 	0;
$L__BB0_4:
	add.s32 	%r30, %r9, %r10;
	add.s32 	%r31, %r30, -1;
	setp.ge.s32 	%p3, %r1, %r31;
	@%p3 bra 	$L__BB0_18;
	cvt.s64.s32 	%rd3, %r10;
	setp.eq.s32 	%p4, %r10, 0;
	@%p4 bra 	$L__BB0_18;
	ld.shared.u32 	%r3, [%r2];
	cvt.s64.s32 	%rd4, %r1;
	setp.lt.u32 	%p5, %r10, 16;
	mov.b64 	%rd55, 0;
	@%p5 bra 	$L__BB0_9;
	and.b64  	%rd55, %rd3, -16;
	shl.b64 	%rd38, %rd4, 2;
	add.s64 	%rd39, %rd38, %rd1;
	add.s64 	%rd52, %rd39, 32;
	mov.u32 	%r33, sharedKernel1D;
	add.s32 	%r135, %r33, 32;
	mov.u64 	%rd53, %rd55;
$L__BB0_8:
	.pragma "nounroll";
	ld.shared.v4.u32 	{%r34, %r35, %r36, %r37}, [%r135+-32];
	ld.global.u32 	%r38, [%rd52+-32];
	mad.lo.s32 	%r39, %r3, %r34, %r38;
	st.global.u32 	[%rd52+-32], %r39;
	ld.global.u32 	%r40, [%rd52+-28];
	mad.lo.s32 	%r41, %r3, %r35, %r40;
	st.global.u32 	[%rd52+-28], %r41;
	ld.global.u32 	%r42, [%rd52+-24];
	mad.lo.s32 	%r43, %r3, %r36, %r42;
	st.global.u32 	[%rd52+-24], %r43;
	ld.global.u32 	%r44, [%rd52+-20];
	mad.lo.s32 	%r45, %r3, %r37, %r44;
	st.global.u32 	[%rd52+-20], %r45;
	ld.shared.v4.u32 	{%r46, %r47, %r48, %r49}, [%r135+-16];
	ld.global.u32 	%r50, [%rd52+-16];
	mad.lo.s32 	%r51, %r3, %r46, %r50;
	st.global.u32 	[%rd52+-16], %r51;
	ld.global.u32 	%r52, [%rd52+-12];
	mad.lo.s32 	%r53, %r3, %r47, %r52;
	st.global.u32 	[%rd52+-12], %r53;
	ld.global.u32 	%r54, [%rd52+-8];
	mad.lo.s32 	%r55, %r3, %r48, %r54;
	st.global.u32 	[%rd52+-8], %r55;
	ld.global.u32 	%r56, [%rd52+-4];
	mad.lo.s32 	%r57, %r3, %r49, %r56;
	st.global.u32 	[%rd52+-4], %r57;
	ld.shared.v4.u32 	{%r58, %r59, %r60, %r61}, [%r135];
	ld.global.u32 	%r62, [%rd52];
	mad.lo.s32 	%r63, %r3, %r58, %r62;
	st.global.u32 	[%rd52], %r63;
	ld.global.u32 	%r64, [%rd52+4];
	mad.lo.s32 	%r65, %r3, %r59, %r64;
	st.global.u32 	[%rd52+4], %r65;
	ld.global.u32 	%r66, [%rd52+8];
	mad.lo.s32 	%r67, %r3, %r60, %r66;
	st.global.u32 	[%rd52+8], %r67;
	ld.global.u32 	%r68, [%rd52+12];
	mad.lo.s32 	%r69, %r3, %r61, %r68;
	st.global.u32 	[%rd52+12], %r69;
	ld.shared.v4.u32 	{%r70, %r71, %r72, %r73}, [%r135+16];
	ld.global.u32 	%r74, [%rd52+16];
	mad.lo.s32 	%r75, %r3, %r70, %r74;
	st.global.u32 	[%rd52+16], %r75;
	ld.global.u32 	%r76, [%rd52+20];
	mad.lo.s32 	%r77, %r3, %r71, %r76;
	st.global.u32 	[%rd52+20], %r77;
	ld.global.u32 	%r78, [%rd52+24];
	mad.lo.s32 	%r79, %r3, %r72, %r78;
	st.global.u32 	[%rd52+24], %r79;
	ld.global.u32 	%r80, [%rd52+28];
	mad.lo.s32 	%r81, %r3, %r73, %r80;
	st.global.u32 	[%rd52+28], %r81;
	add.s64 	%rd53, %rd53, -16;
	add.s32 	%r135, %r135, 64;
	add.s64 	%rd52, %rd52, 64;
	setp.ne.s64 	%p6, %rd53, 0;
	@%p6 bra 	$L__BB0_8;
$L__BB0_9:
	and.b32  	%r82, %r10, 15;
	setp.eq.s32 	%p7, %r82, 0;
	@%p7 bra 	$L__BB0_18;
	and.b64  	%rd40, %rd3, 15;
	add.s64 	%rd41, %rd40, -1;
	setp.lt.u64 	%p8, %rd41, 7;
	@%p8 bra 	$L__BB0_12;
	cvt.u32.u64 	%r83, %rd55;
	shl.b32 	%r84, %r83, 2;
	mov.u32 	%r85, sharedKernel1D;
	add.s32 	%r86, %r85, %r84;
	ld.shared.u32 	%r87, [%r86];
	add.s64 	%rd42, %rd55, %rd4;
	shl.b64 	%rd43, %rd42, 2;
	add.s64 	%rd44, %rd1, %rd43;
	ld.global.u32 	%r88, [%rd44];
	mad.lo.s32 	%r89, %r3, %r87, %r88;
	st.global.u32 	[%rd44], %r89;
	ld.shared.u32 	%r90, [%r86+4];
	ld.global.u32 	%r91, [%rd44+4];
	mad.lo.s32 	%r92, %r3, %r90, %r91;
	st.global.u32 	[%rd44+4], %r92;
	ld.shared.u32 	%r93, [%r86+8];
	ld.global.u32 	%r94, [%rd44+8];
	mad.lo.s32 	%r95, %r3, %r93, %r94;
	st.global.u32 	[%rd44+8], %r95;
	ld.shared.u32 	%r96, [%r86+12];
	ld.global.u32 	%r97, [%rd44+12];
	mad.lo.s32 	%r98, %r3, %r96, %r97;
	st.global.u32 	[%rd44+12], %r98;
	ld.shared.u32 	%r99, [%r86+16];
	ld.global.u32 	%r100, [%rd44+16];
	mad.lo.s32 	%r101, %r3, %r99, %r100;
	st.global.u32 	[%rd44+16], %r101;
	ld.shared.u32 	%r102, [%r86+20];
	ld.global.u32 	%r103, [%rd44+20];
	mad.lo.s32 	%r104, %r3, %r102, %r103;
	st.global.u32 	[%rd44+20], %r104;
	ld.shared.u32 	%r105, [%r86+24];
	ld.global.u32 	%r106, [%rd44+24];
	mad.lo.s32 	%r107, %r3, %r105, %r106;
	st.global.u32 	[%rd44+24], %r107;
	ld.shared.u32 	%r108, [%r86+28];
	ld.global.u32 	%r109, [%rd44+28];
	mad.lo.s32 	%r110, %r3, %r108, %r109;
	st.global.u32 	[%rd44+28], %r110;
	add.s64 	%rd55, %rd55, 8;
$L__BB0_12:
	and.b32  	%r111, %r10, 7;
	setp.eq.s32 	%p9, %r111, 0;
	@%p9 bra 	$L__BB0_18;
	and.b64  	%rd45, %rd3, 7;
	add.s64 	%rd46, %rd45, -1;
	setp.lt.u64 	%p10, %rd46, 3;
	@%p10 bra 	$L__BB0_15;
	cvt.u32.u64 	%r112, %rd55;
	shl.b32 	%r113, %r112, 2;
	mov.u32 	%r114, sharedKernel1D;
	add.s32 	%r115, %r114, %r113;
	ld.shared.u32 	%r116, [%r115];
	add.s64 	%rd47, %rd55, %rd4;
	shl.b64 	%rd48, %rd47, 2;
	add.s64 	%rd49, %rd1, %rd48;
	ld.global.u32 	%r117, [%rd49];
	mad.lo.s32 	%r118, %r3, %r116, %r117;
	st.global.u32 	[%rd49], %r118;
	ld.shared.u32 	%r119, [%r115+4];
	ld.global.u32 	%r120, [%rd49+4];
	mad.lo.s32 	%r121, %r3, %r119, %r120;
	st.global.u32 	[%rd49+4], %r121;
	ld.shared.u32 	%r122, [%r115+8];
	ld.global.u32 	%r123, [%rd49+8];
	mad.lo.s32 	%r124, %r3, %r122, %r123;
	st.global.u32 	[%rd49+8], %r124;
	ld.shared.u32 	%r125, [%r115+12];
	ld.global.u32 	%r126, [%rd49+12];
	mad.lo.s32 	%r127, %r3, %r125, %r126;
	st.global.u32 	[%rd49+12], %r127;
	add.s64 	%rd55, %rd55, 4;
$L__BB0_15:
	and.b32  	%r128, %r10, 3;
	setp.eq.s32 	%p11, %r128, 0;
	@%p11 bra 	$L__BB0_18;
	add.s64 	%rd50, %rd55, %rd4;
	shl.b64 	%rd51, %rd50, 2;
	add.s64 	%rd58, %rd1, %rd51;
	cvt.u32.u64 	%r129, %rd55;
	shl.b32 	%r130, %r129, 2;
	mov.u32 	%r131, sharedKernel1D;
	add.s32 	%r136, %r131, %r130;
	and.b64  	%rd57, %rd3, 3;
$L__BB0_17:
	.pragma "nounroll";
	ld.shared.u32 	%r132, [%r136];
	ld.global.u32 	%r133, [%rd58];
	mad.lo.s32 	%r134, %r3, %r132, %r133;
	st.global.u32 	[%rd58], %r134;
	add.s64 	%rd58, %rd58, 4;
	add.s32 	%r136, %r136, 4;
	add.s64 	%rd57, %rd57, -1;
	setp.ne.s64 	%p12, %rd57, 0;
	@%p12 bra 	$L__BB0_17;
$L__BB0_18:
	ret;

}


// ===== COMPILED SASS (sm_100) =====

	.target	sm_100

	.elftype	@"ET_EXEC"


//--------------------- .note.nv.tkinfo           --------------------------
	.section	.note.nv.tkinfo,"",@"SHT_NOTE"
	.sectionflags	@"SHF_NOTE_NV_TKINFO"
	.tkinfo
        /*0018*/ 	.word	0x00000002
        /*0030*/ 	.string	""
        /*0030*/ 	.string	"ptxas"
        /*0030*/ 	.string	"Cuda compilation tools, release 13.0, V13.0.88"
        /*0030*/ 	.string	"Build cuda_13.0.r13.0/compiler.36424714_0"
        /*0030*/ 	.string	"-arch sm_100 -m 64 "



//--------------------- .note.nv.cuinfo           --------------------------
	.section	.note.nv.cuinfo,"",@"SHT_NOTE"
	.sectionflags	@"SHF_NOTE_NV_CUINFO"
        /*0018*/ 	.short	0x0002
        /*001a*/ 	.short	0x0064
        /*001c*/ 	.short	0x0082
	.zero		2


//--------------------- .nv.info                  --------------------------
	.section	.nv.info,"",@"SHT_CUDA_INFO"
	.align	4


	//----- nvinfo : EIATTR_REGCOUNT
	.align		4
        /*0000*/ 	.byte	0x04, 0x2f
        /*0002*/ 	.short	(.L_3 - .L_2)
	.align		4
.L_2:
        /*0004*/ 	.word	index@(_Z13convolution1DPiiS_iS_)
        /*0008*/ 	.word	0x00000020


	//----- nvinfo : EIATTR_FRAME_SIZE
	.align		4
.L_3:
        /*000c*/ 	.byte	0x04, 0x11
        /*000e*/ 	.short	(.L_5 - .L_4)
	.align		4
.L_4:
        /*0010*/ 	.word	index@(_Z13convolution1DPiiS_iS_)
        /*0014*/ 	.word	0x00000008


	//----- nvinfo : EIATTR_MIN_STACK_SIZE
	.align		4
.L_5:
        /*0018*/ 	.byte	0x04, 0x12
        /*001a*/ 	.short	(.L_7 - .L_6)
	.align		4
.L_6:
        /*001c*/ 	.word	index@(_Z13convolution1DPiiS_iS_)
        /*0020*/ 	.word	0x00000008
.L_7:


//--------------------- .nv.compat                --------------------------
	.section	.nv.compat,"",@"SHT_CUDA_COMPAT_INFO"
	.align	4
        /*0000*/ 	.byte	0x02, 0x09, 0x00, 0x00, 0x02, 0x02, 0x01, 0x00, 0x02, 0x05, 0x05, 0x00, 0x03, 0x07, 0x01, 0x01
        /*0010*/ 	.byte	0x02, 0x03, 0x00, 0x00, 0x02, 0x06, 0x01, 0x00, 0x04, 0x0b, 0x08, 0x00, 0x09, 0x00, 0x00, 0x00
        /*0020*/ 	.byte	0x00, 0x00, 0x00, 0x00


//--------------------- .nv.info._Z13convolution1DPiiS_iS_ --------------------------
	.section	.nv.info._Z13convolution1DPiiS_iS_,"",@"SHT_CUDA_INFO"
	.sectionflags	@""
	.align	4


	//----- nvinfo : EIATTR_CUDA_API_VERSION
	.align		4
        /*0000*/ 	.byte	0x04, 0x37
        /*0002*/ 	.short	(.L_9 - .L_8)
.L_8:
        /*0004*/ 	.word	0x00000082


	//----- nvinfo : EIATTR_KPARAM_INFO
	.align		4
.L_9:
        /*0008*/ 	.byte	0x04, 0x17
        /*000a*/ 	.short	(.L_11 - .L_10)
.L_10:
        /*000c*/ 	.word	0x00000000
        /*0010*/ 	.short	0x0004
        /*0012*/ 	.short	0x0020
        /*0014*/ 	.byte	0x00, 0xf5, 0x21, 0x00


	//----- nvinfo : EIATTR_KPARAM_INFO
	.align		4
.L_11:
        /*0018*/ 	.byte	0x04, 0x17
        /*001a*/ 	.short	(.L_13 - .L_12)
.L_12:
        /*001c*/ 	.word	0x00000000
        /*0020*/ 	.short	0x0003
        /*0022*/ 	.short	0x0018
        /*0024*/ 	.byte	0x00, 0xf0, 0x11, 0x00


	//----- nvinfo : EIATTR_KPARAM_INFO
	.align		4
.L_13:
        /*0028*/ 	.byte	0x04, 0x17
        /*002a*/ 	.short	(.L_15 - .L_14)
.L_14:
        /*002c*/ 	.word	0x00000000
        /*0030*/ 	.short	0x0002
        /*0032*/ 	.short	0x0010
        /*0034*/ 	.byte	0x00, 0xf5, 0x21, 0x00


	//----- nvinfo : EIATTR_KPARAM_INFO
	.align		4
.L_15:
        /*0038*/ 	.byte	0x04, 0x17
        /*003a*/ 	.short	(.L_17 - .L_16)
.L_16:
        /*003c*/ 	.word	0x00000000
        /*0040*/ 	.short	0x0001
        /*0042*/ 	.short	0x0008
        /*0044*/ 	.byte	0x00, 0xf0, 0x11, 0x00


	//----- nvinfo : EIATTR_KPARAM_INFO
	.align		4
.L_17:
        /*0048*/ 	.byte	0x04, 0x17
        /*004a*/ 	.short	(.L_19 - .L_18)
.L_18:
        /*004c*/ 	.word	0x00000000
        /*0050*/ 	.short	0x0000
        /*0052*/ 	.short	0x0000
        /*0054*/ 	.byte	0x00, 0xf5, 0x21, 0x00


	//----- nvinfo : EIATTR_SPARSE_MMA_MASK
	.align		4
.L_19:
        /*0058*/ 	.byte	0x03, 0x50
        /*005a*/ 	.short	0x0000


	//----- nvinfo : EIATTR_MAXREG_COUNT
	.align		4
        /*005c*/ 	.byte	0x03, 0x1b
        /*005e*/ 	.short	0x00ff


	//----- nvinfo : EIATTR_NUM_BARRIERS
	.align		4
        /*0060*/ 	.byte	0x02, 0x4c
        /*0062*/ 	.byte	0x01
	.zero		1


	//----- nvinfo : EIATTR_EXTERNS
	.align		4
        /*0064*/ 	.byte	0x04, 0x0f
        /*0066*/ 	.short	(.L_21 - .L_20)


	//   ....[0]....
	.align		4
.L_20:
        /*0068*/ 	.word	index@(vprintf)


	//----- nvinfo : EIATTR_MERCURY_ISA_VERSION
	.align		4
.L_21:
        /*006c*/ 	.byte	0x03, 0x5f
        /*006e*/ 	.short	0x0101


	//----- nvinfo : EIATTR_VRC_CTA_INIT_COUNT
	.align		4
        /*0070*/ 	.byte	0x02, 0x4a
	.zero		1
	.zero		1


	//----- nvinfo : EIATTR_SYSCALL_OFFSETS
	.align		4
        /*0074*/ 	.byte	0x04, 0x46
        /*0076*/ 	.short	(.L_23 - .L_22)


	//   ....[0]....
.L_22:
        /*0078*/ 	.word	0x00000180


	//   ....[1]....
        /*007c*/ 	.word	0x000002f0


	//----- nvinfo : EIATTR_EXIT_INSTR_OFFSETS
	.align		4
.L_23:
        /*0080*/ 	.byte	0x04, 0x1c
        /*0082*/ 	.short	(.L_25 - .L_24)


	//   ....[0]....
.L_24:
        /*0084*/ 	.word	0x00000440


	//   ....[1]....
        /*0088*/ 	.word	0x00000460


	//   ....[2]....
        /*008c*/ 	.word	0x00000ac0


	//   ....[3]....
        /*0090*/ 	.word	0x00000eb0


	//   ....[4]....
        /*0094*/ 	.word	0x00001150


	//   ....[5]....
        /*0098*/ 	.word	0x00001310


	//----- nvinfo : EIATTR_CRS_STACK_SIZE
	.align		4
.L_25:
        /*009c*/ 	.byte	0x04, 0x1e
        /*009e*/ 	.short	(.L_27 - .L_26)
.L_26:
        /*00a0*/ 	.word	0x00000000


	//----- nvinfo : EIATTR_CBANK_PARAM_SIZE
	.align		4
.L_27:
        /*00a4*/ 	.byte	0x03, 0x19
        /*00a6*/ 	.short	0x0028


	//----- nvinfo : EIATTR_PARAM_CBANK
	.align		4
        /*00a8*/ 	.byte	0x04, 0x0a
        /*00aa*/ 	.short	(.L_29 - .L_28)
	.align		4
.L_28:
        /*00ac*/ 	.word	index@(.nv.constant0._Z13convolution1DPiiS_iS_)
        /*00b0*/ 	.short	0x0380
        /*00b2*/ 	.short	0x0028


	//----- nvinfo : EIATTR_SW_WAR
	.align		4
.L_29:
        /*00b4*/ 	.byte	0x04, 0x36
        /*00b6*/ 	.short	(.L_31 - .L_30)
.L_30:
        /*00b8*/ 	.word	0x00000008
.L_31:


//--------------------- .nv.callgraph             --------------------------
	.section	.nv.callgraph,"",@"SHT_CUDA_CALLGRAPH"
	.align	4
	.sectionentsize	8
	.align		4
        /*0000*/ 	.word	0x00000000
	.align		4
        /*0004*/ 	.word	0xffffffff
	.align		4
        /*0008*/ 	.word	index@(_Z13convolution1DPiiS_iS_)
	.align		4
        /*000c*/ 	.word	index@(vprintf)
	.align		4
        /*0010*/ 	.word	0x00000000
	.align		4
        /*0014*/ 	.word	0xfffffffe
	.align		4
        /*0018*/ 	.word	0x00000000
	.align		4
        /*001c*/ 	.word	0xfffffffd
	.align		4
        /*0020*/ 	.word	0x00000000
	.align		4
        /*0024*/ 	.word	0xfffffffc


//--------------------- .nv.constant4             --------------------------
	.section	.nv.constant4,"a",@progbits
	.align	8
	.align		8
.nv.constant4:
        /*0000*/ 	.dword	vprintf
	.align		8
        /*0008*/ 	.dword	$str
	.align		8
        /*0010*/ 	.dword	$str$1


//--------------------- .text._Z13convolution1DPiiS_iS_ --------------------------
	.section	.text._Z13convolution1DPiiS_iS_,"ax",@progbits
	.align	128
        .global         _Z13convolution1DPiiS_iS_
        .type           _Z13convolution1DPiiS_iS_,@function
        .size           _Z13convolution1DPiiS_iS_,(.L_x_10 - _Z13convolution1DPiiS_iS_)
        .other          _Z13convolution1DPiiS_iS_,@"STO_CUDA_ENTRY STV_DEFAULT"
_Z13convolution1DPiiS_iS_:
.text._Z13convolution1DPiiS_iS_:
[----:B------:R-:W0:Y:S01]  /*0000*/  LDC R1, c[0x0][0x37c] ;  /* 0x0000df00ff017b82 */ /* 0x000e220000000800 */
[----:B------:R-:W1:Y:S07]  /*0010*/  S2R R0, SR_TID.Y ;  /* 0x0000000000007919 */ /* 0x000e6e0000002200 */
[----:B------:R-:W1:Y:S01]  /*0020*/  S2UR UR7, SR_CTAID.X ;  /* 0x00000000000779c3 */ /* 0x000e620000002500 */
[----:B------:R-:W2:Y:S01]  /*0030*/  LDCU UR5, c[0x0][0x2fc] ;  /* 0x00005f80ff0577ac */ /* 0x000ea20008000800 */
[----:B0-----:R-:W-:Y:S01]  /*0040*/  VIADD R1, R1, 0xfffffff8 ;  /* 0xfffffff801017836 */ /* 0x001fe20000000000 */
[----:B------:R-:W0:Y:S01]  /*0050*/  S2R R3, SR_CTAID.Y ;  /* 0x0000000000037919 */ /* 0x000e220000002600 */
[----:B------:R-:W-:Y:S01]  /*0060*/  MOV R22, 0x0 ;  /* 0x0000000000167802 */ /* 0x000fe20000000f00 */
[----:B------:R-:W0:Y:S01]  /*0070*/  LDCU UR4, c[0x0][0x364] ;  /* 0x00006c80ff0477ac */ /* 0x000e220008000800 */
[----:B------:R-:W3:Y:S02]  /*0080*/  S2R R5, SR_TID.X ;  /* 0x0000000000057919 */ /* 0x000ee40000002100 */
[----:B------:R4:W2:Y:S01]  /*0090*/  LDC.64 R8, c[0x4][R22] ;  /* 0x0100000016087b82 */ /* 0x0008a20000000a00 */
[----:B------:R-:W3:Y:S01]  /*00a0*/  LDCU UR6, c[0x0][0x360] ;  /* 0x00006c00ff0677ac */ /* 0x000ee20008000800 */
[----:B-1----:R-:W-:-:S04]  /*00b0*/  VIADD R0, R0, UR7 ;  /* 0x0000000700007c36 */ /* 0x002fc80008000000 */
[----:B0-----:R-:W-:Y:S01]  /*00c0*/  IMAD R0, R3, UR4, R0 ;  /* 0x0000000403007c24 */ /* 0x001fe2000f8e0200 */
[----:B------:R-:W0:Y:S03]  /*00d0*/  LDCU UR4, c[0x0][0x2f8] ;  /* 0x00005f00ff0477ac */ /* 0x000e260008000800 */
[----:B---3--:R-:W-:Y:S01]  /*00e0*/  IMAD R2, R0, UR6, R5 ;  /* 0x0000000600027c24 */ /* 0x008fe2000f8e0205 */
[----:B------:R-:W1:Y:S04]  /*00f0*/  LDCU.64 UR6, c[0x4][0x8] ;  /* 0x01000100ff0677ac */ /* 0x000e680008000a00 */
[----:B------:R4:W-:Y:S01]  /*0100*/  STL [R1], R2 ;  /* 0x0000000201007387 */ /* 0x0009e20000100800 */
[----:B0-----:R-:W-:Y:S01]  /*0110*/  IADD3 R18, P0, PT, R1, UR4, RZ ;  /* 0x0000000401127c10 */ /* 0x001fe2000ff1e0ff */
[----:B-1----:R-:W-:-:S04]  /*0120*/  IMAD.U32 R4, RZ, RZ, UR6 ;  /* 0x00000006ff047e24 */ /* 0x002fc8000f8e00ff */
[----:B--2---:R-:W-:Y:S02]  /*0130*/  IMAD.X R19, RZ, RZ, UR5, P0 ;  /* 0x00000005ff137e24 */ /* 0x004fe400080e06ff */
[----:B------:R-:W-:Y:S02]  /*0140*/  IMAD.U32 R5, RZ, RZ, UR7 ;  /* 0x00000007ff057e24 */ /* 0x000fe4000f8e00ff */
[----:B------:R-:W-:Y:S02]  /*0150*/  IMAD.MOV.U32 R6, RZ, RZ, R18 ;  /* 0x000000ffff067224 */ /* 0x000fe400078e0012 */
[----:B----4-:R-:W-:-:S07]  /*0160*/  IMAD.MOV.U32 R7, RZ, RZ, R19 ;  /* 0x000000ffff077224 */ /* 0x010fce00078e0013 */
[----:B------:R-:W-:-:S07]  /*0170*/  LEPC R20, `(.L_x_0) ;  /* 0x000000001014794e */ /* 0x000fce0000000000 */
[----:B------:R-:W-:Y:S05]  /*0180*/  CALL.ABS.NOINC R8 ;  /* 0x0000000008007343 */ /* 0x000fea0003c00000 */
.L_x_0:
[----:B------:R-:W0:Y:S01]  /*0190*/  S2UR UR5, SR_CgaCtaId ;  /* 0x00000000000579c3 */ /* 0x000e220000008800 */
[----:B------:R-:W1:Y:S01]  /*01a0*/  LDCU UR6, c[0x0][0x388] ;  /* 0x00007100ff0677ac */ /* 0x000e620008000800 */
[----:B------:R-:W-:-:S06]  /*01b0*/  UMOV UR4, 0x400 ;  /* 0x0000040000047882 */ /* 0x000fcc0000000000 */
[----:B------:R-:W2:Y:S01]  /*01c0*/  LDC.64 R16, c[0x0][0x358] ;  /* 0x0000d600ff107b82 */ /* 0x000ea20000000a00 */
[----:B-1----:R-:W-:Y:S01]  /*01d0*/  ISETP.GE.AND P0, PT, R2, UR6, PT ;  /* 0x0000000602007c0c */ /* 0x002fe2000bf06270 */
[----:B0-----:R-:W-:-:S06]  /*01e0*/  ULEA UR4, UR5, UR4, 0x18 ;  /* 0x0000000405047291 */ /* 0x001fcc000f8ec0ff */
[----:B------:R-:W-:-:S06]  /*01f0*/  LEA R24, R2, UR4, 0x2 ;  /* 0x0000000402187c11 */ /* 0x000fcc000f8e10ff */
[----:B------:R-:W-:Y:S05]  /*0200*/  @P0 BRA `(.L_x_1) ;  /* 0x0000000000440947 */ /* 0x000fea0003800000 */
[----:B------:R-:W0:Y:S01]  /*0210*/  LDC.64 R8, c[0x0][0x380] ;  /* 0x0000e000ff087b82 */ /* 0x000e220000000a00 */
[----:B--2---:R-:W-:Y:S02]  /*0220*/  R2UR UR4, R16 ;  /* 0x00000000100472ca */ /* 0x004fe400000e0000 */
[----:B------:R-:W-:Y:S01]  /*0230*/  R2UR UR5, R17 ;  /* 0x00000000110572ca */ /* 0x000fe200000e0000 */
[----:B0-----:R-:W-:-:S12]  /*0240*/  IMAD.WIDE R8, R2, 0x4, R8 ;  /* 0x0000000402087825 */ /* 0x001fd800078e0208 */
[----:B------:R-:W2:Y:S01]  /*0250*/  LDG.E R3, desc[UR4][R8.64] ;  /* 0x0000000408037981 */ /* 0x000ea2000c1e1900 */
[----:B------:R-:W0:Y:S01]  /*0260*/  LDC.64 R22, c[0x4][R22] ;  /* 0x0100000016167b82 */ /* 0x000e220000000a00 */
[----:B------:R-:W1:Y:S01]  /*0270*/  LDCU.64 UR4, c[0x4][0x10] ;  /* 0x01000200ff0477ac */ /* 0x000e620008000a00 */
[----:B------:R-:W-:Y:S02]  /*0280*/  IMAD.MOV.U32 R6, RZ, RZ, R18 ;  /* 0x000000ffff067224 */ /* 0x000fe400078e0012 */
[----:B------:R-:W-:Y:S02]  /*0290*/  IMAD.MOV.U32 R7, RZ, RZ, R19 ;  /* 0x000000ffff077224 */ /* 0x000fe400078e0013 */
[----:B-1----:R-:W-:Y:S02]  /*02a0*/  IMAD.U32 R4, RZ, RZ, UR4 ;  /* 0x00000004ff047e24 */ /* 0x002fe4000f8e00ff */
[----:B------:R-:W-:Y:S01]  /*02b0*/  IMAD.U32 R5, RZ, RZ, UR5 ;  /* 0x00000005ff057e24 */ /* 0x000fe2000f8e00ff */
[----:B--2---:R1:W-:Y:S04]  /*02c0*/  STS [R24], R3 ;  /* 0x0000000318007388 */ /* 0x0043e80000000800 */
[----:B0-----:R1:W-:Y:S02]  /*02d0*/  STL.64 [R1], R2 ;  /* 0x0000000201007387 */ /* 0x0013e40000100a00 */
[----:B------:R-:W-:-:S07]  /*02e0*/  LEPC R20, `(.L_x_2) ;  /* 0x000000001014794e */ /* 0x000fce0000000000 */
[----:B-1----:R-:W-:Y:S05]  /*02f0*/  CALL.ABS.NOINC R22 ;  /* 0x0000000016007343 */ /* 0x002fea0003c00000 */
.L_x_2:
[----:B------:R-:W-:Y:S05]  /*0300*/  WARPSYNC.ALL ;  /* 0x0000000000007948 */ /* 0x000fea0003800000 */
[----:B------:R-:W-:Y:S06]  /*0310*/  BAR.SYNC.DEFER_BLOCKING 0x0 ;  /* 0x0000000000007b1d */ /* 0x000fec0000010000 */
.L_x_1:
[----:B------:R-:W0:Y:S08]  /*0320*/  LDC R3, c[0x0][0x398] ;  /* 0x0000e600ff037b82 */ /* 0x000e300000000800 */
[----:B------:R-:W1:Y:S01]  /*0330*/  LDC R0, c[0x0][0x388] ;  /* 0x0000e200ff007b82 */ /* 0x000e620000000800 */
[----:B0-----:R-:W-:Y:S02]  /*0340*/  ISETP.GE.AND P0, PT, R2, R3, PT ;  /* 0x000000030200720c */ /* 0x001fe40003f06270 */
[----:B-1----:R-:W-:-:S04]  /*0350*/  IADD3 R5, PT, PT, R0, -0x1, R3 ;  /* 0xffffffff00057810 */ /* 0x002fc80007ffe003 */
[----:B------:R-:W-:-:S07]  /*0360*/  ISETP.GE.AND P1, PT, R2, R5, PT ;  /* 0x000000050200720c */ /* 0x000fce0003f26270 */
[----:B------:R-:W-:Y:S06]  /*0370*/  @P0 BRA `(.L_x_3) ;  /* 0x0000000000300947 */ /* 0x000fec0003800000 */
[----:B------:R-:W0:Y:S01]  /*0380*/  LDC.64 R4, c[0x0][0x390] ;  /* 0x0000e400ff047b82 */ /* 0x000e220000000a00 */
[----:B--2---:R-:W-:Y:S02]  /*0390*/  R2UR UR4, R16 ;  /* 0x00000000100472ca */ /* 0x004fe400000e0000 */
[----:B------:R-:W-:Y:S01]  /*03a0*/  R2UR UR5, R17 ;  /* 0x00000000110572ca */ /* 0x000fe200000e0000 */
[----:B0-----:R-:W-:-:S12]  /*03b0*/  IMAD.WIDE R4, R2, 0x4, R4 ;  /* 0x0000000402047825 */ /* 0x001fd800078e0204 */
[----:B------:R-:W2:Y:S01]  /*03c0*/  LDG.E R5, desc[UR4][R4.64] ;  /* 0x0000000404057981 */ /* 0x000ea2000c1e1900 */
[----:B------:R-:W0:Y:S01]  /*03d0*/  S2UR UR5, SR_CgaCtaId ;  /* 0x00000000000579c3 */ /* 0x000e220000008800 */
[----:B------:R-:W-:Y:S02]  /*03e0*/  UMOV UR4, 0x400 ;  /* 0x0000040000047882 */ /* 0x000fe40000000000 */
[----:B0-----:R-:W-:-:S06]  /*03f0*/  ULEA UR4, UR5, UR4, 0x18 ;  /* 0x0000000405047291 */ /* 0x001fcc000f8ec0ff */
[----:B------:R-:W-:Y:S01]  /*0400*/  LEA R24, R2, UR4, 0x2 ;  /* 0x0000000402187c11 */ /* 0x000fe2000f8e10ff */
[----:B------:R-:W-:Y:S05]  /*0410*/  WARPSYNC.ALL ;  /* 0x0000000000007948 */ /* 0x000fea0003800000 */
[----:B--2---:R0:W-:Y:S01]  /*0420*/  STS [R24], R5 ;  /* 0x0000000518007388 */ /* 0x0041e20000000800 */
[----:B------:R-:W-:Y:S06]  /*0430*/  BAR.SYNC.DEFER_BLOCKING 0x0 ;  /* 0x0000000000007b1d */ /* 0x000fec0000010000 */
.L_x_3:
[----:B------:R-:W-:Y:S05]  /*0440*/  @P1 EXIT ;  /* 0x000000000000194d */ /* 0x000fea0003800000 */
[----:B------:R-:W-:-:S13]  /*0450*/  ISETP.NE.AND P0, PT, R3, RZ, PT ;  /* 0x000000ff0300720c */ /* 0x000fda0003f05270 */
[----:B------:R-:W-:Y:S05]  /*0460*/  @!P0 EXIT ;  /* 0x000000000000894d */ /* 0x000fea0003800000 */
[----:B------:R1:W3:Y:S01]  /*0470*/  LDS R4, [R24] ;  /* 0x0000000018047984 */ /* 0x0002e20000000800 */
[C---:B------:R-:W-:Y:S01]  /*0480*/  ISETP.GE.U32.AND P0, PT, R3.reuse, 0x10, PT ;  /* 0x000000100300780c */ /* 0x040fe20003f06070 */
[----:B0-----:R-:W-:Y:S01]  /*0490*/  IMAD.MOV.U32 R5, RZ, RZ, RZ ;  /* 0x000000ffff057224 */ /* 0x001fe200078e00ff */
[----:B------:R-:W-:Y:S01]  /*04a0*/  LOP3.LUT P1, RZ, R3, 0xf, RZ, 0xc0, !PT ;  /* 0x0000000f03ff7812 */ /* 0x000fe2000782c0ff */
[----:B------:R-:W-:Y:S01]  /*04b0*/  IMAD.MOV.U32 R0, RZ, RZ, RZ ;  /* 0x000000ffff007224 */ /* 0x000fe200078e00ff */
[----:B------:R-:W-:-:S09]  /*04c0*/  SHF.R.S32.HI R7, RZ, 0x1f, R2 ;  /* 0x0000001fff077819 */ /* 0x000fd20000011402 */
[----:B-1----:R-:W-:Y:S05]  /*04d0*/  @!P0 BRA `(.L_x_4) ;  /* 0x0000000400788947 */ /* 0x002fea0003800000 */
[----:B------:R-:W0:Y:S01]  /*04e0*/  S2UR UR5, SR_CgaCtaId ;  /* 0x00000000000579c3 */ /* 0x000e220000008800 */
[----:B------:R-:W1:Y:S01]  /*04f0*/  LDCU.64 UR6, c[0x0][0x3a0] ;  /* 0x00007400ff0677ac */ /* 0x000e620008000a00 */
[----:B------:R-:W-:Y:S01]  /*0500*/  SHF.R.S32.HI R0, RZ, 0x1f, R3 ;  /* 0x0000001fff007819 */ /* 0x000fe20000011403 */
[----:B------:R-:W-:Y:S01]  /*0510*/  BSSY.RECONVERGENT B0, `(.L_x_4) ;  /* 0x000005a000007945 */ /* 0x000fe20003800200 */
[----:B------:R-:W-:Y:S01]  /*0520*/  LOP3.LUT R5, R3, 0xfffffff0, RZ, 0xc0, !PT ;  /* 0xfffffff003057812 */ /* 0x000fe200078ec0ff */
[----:B------:R-:W-:Y:S02]  /*0530*/  UMOV UR4, 0x400 ;  /* 0x0000040000047882 */ /* 0x000fe40000000000 */
[----:B------:R-:W-:Y:S02]  /*0540*/  IMAD.MOV.U32 R6, RZ, RZ, R0 ;  /* 0x000000ffff067224 */ /* 0x000fe400078e0000 */
[----:B------:R-:W-:Y:S01]  /*0550*/  IMAD.MOV.U32 R21, RZ, RZ, R5 ;  /* 0x000000ffff157224 */ /* 0x000fe200078e0005 */
[----:B-1----:R-:W-:-:S04]  /*0560*/  LEA R8, P0, R2, UR6, 0x2 ;  /* 0x0000000602087c11 */ /* 0x002fc8000f8010ff */
[----:B------:R-:W-:Y:S01]  /*0570*/  IADD3 R8, P2, PT, R8, 0x20, RZ ;  /* 0x0000002008087810 */ /* 0x000fe20007f5e0ff */
[----:B0-----:R-:W-:Y:S01]  /*0580*/  ULEA UR4, UR5, UR4, 0x18 ;  /* 0x0000000405047291 */ /* 0x001fe2000f8ec0ff */
[----:B------:R-:W-:-:S03]  /*0590*/  LEA.HI.X R9, R2, UR7, R7, 0x2, P0 ;  /* 0x0000000702097c11 */ /* 0x000fc600080f1407 */
[----:B------:R-:W-:Y:S02]  /*05a0*/  UIADD3 UR4, UPT, UPT, UR4, 0x20, URZ ;  /* 0x0000002004047890 */ /* 0x000fe4000fffe0ff */
[----:B------:R-:W-:-:S04]  /*05b0*/  IMAD.X R9, RZ, RZ, R9, P2 ;  /* 0x000000ffff097224 */ /* 0x000fc800010e0609 */
[----:B------:R-:W-:-:S07]  /*05c0*/  IMAD.U32 R20, RZ, RZ, UR4 ;  /* 0x00000004ff147e24 */ /* 0x000fce000f8e00ff */
.L_x_5:
[C---:B--2---:R-:W-:Y:S01]  /*05d0*/  R2UR UR8, R16.reuse ;  /* 0x00000000100872ca */ /* 0x044fe200000e0000 */
[----:B----4-:R-:W-:Y:S01]  /*05e0*/  IMAD.MOV.U32 R18, RZ, RZ, R8 ;  /* 0x000000ffff127224 */ /* 0x010fe200078e0008 */
[C---:B------:R-:W-:Y:S01]  /*05f0*/  R2UR UR9, R17.reuse ;  /* 0x00000000110972ca */ /* 0x040fe200000e0000 */
[----:B------:R-:W-:Y:S01]  /*0600*/  IMAD.MOV.U32 R19, RZ, RZ, R9 ;  /* 0x000000ffff137224 */ /* 0x000fe200078e0009 */
[C---:B------:R-:W-:Y:S01]  /*0610*/  R2UR UR10, R16.reuse ;  /* 0x00000000100a72ca */ /* 0x040fe200000e0000 */
[----:B------:R-:W3:Y:S01]  /*0620*/  LDS.128 R8, [R20+-0x20] ;  /* 0xffffe00014087984 */ /* 0x000ee20000000c00 */
[C---:B------:R-:W-:Y:S02]  /*0630*/  R2UR UR11, R17.reuse ;  /* 0x00000000110b72ca */ /* 0x040fe400000e0000 */
[----:B------:R-:W-:Y:S02]  /*0640*/  R2UR UR6, R16 ;  /* 0x00000000100672ca */ /* 0x000fe400000e0000 */
[----:B------:R-:W-:-:S02]  /*0650*/  R2UR UR7, R17 ;  /* 0x00000000110772ca */ /* 0x000fc400000e0000 */
[C---:B------:R-:W-:Y:S02]  /*0660*/  R2UR UR4, R16.reuse ;  /* 0x00000000100472ca */ /* 0x040fe400000e0000 */
[----:B------:R-:W-:Y:S01]  /*0670*/  R2UR UR5, R17 ;  /* 0x00000000110572ca */ /* 0x000fe200000e0000 */
[----:B------:R-:W3:Y:S04]  /*0680*/  LDG.E R13, desc[UR8][R18.64+-0x18] ;  /* 0xffffe808120d7981 */ /* 0x000ee8000c1e1900 */
[----:B------:R-:W2:Y:S04]  /*0690*/  LDG.E R12, desc[UR10][R18.64+-0x14] ;  /* 0xffffec0a120c7981 */ /* 0x000ea8000c1e1900 */
[----:B------:R-:W4:Y:S04]  /*06a0*/  LDG.E R26, desc[UR6][R18.64+-0x1c] ;  /* 0xffffe406121a7981 */ /* 0x000f28000c1e1900 */
[----:B------:R-:W5:Y:S04]  /*06b0*/  LDG.E R29, desc[UR4][R18.64+-0x20] ;  /* 0xffffe004121d7981 */ /* 0x000f68000c1e1900 */
[----:B------:R-:W5:Y:S04]  /*06c0*/  LDG.E R27, desc[UR4][R18.64+-0x10] ;  /* 0xfffff004121b7981 */ /* 0x000f68000c1e1900 */
[----:B------:R-:W5:Y:S04]  /*06d0*/  LDG.E R22, desc[UR8][R18.64+-0x4] ;  /* 0xfffffc0812167981 */ /* 0x000f68000c1e1900 */
[----:B------:R-:W5:Y:S04]  /*06e0*/  LDG.E R24, desc[UR4][R18.64+-0xc] ;  /* 0xfffff40412187981 */ /* 0x000f68000c1e1900 */
[----:B------:R-:W5:Y:S01]  /*06f0*/  LDG.E R23, desc[UR4][R18.64] ;  /* 0x0000000412177981 */ /* 0x000f62000c1e1900 */
[----:B------:R-:W-:-:S02]  /*0700*/  R2UR UR12, R16 ;  /* 0x00000000100c72ca */ /* 0x000fc400000e0000 */
[C---:B------:R-:W-:Y:S01]  /*0710*/  R2UR UR13, R17.reuse ;  /* 0x00000000110d72ca */ /* 0x040fe200000e0000 */
[----:B------:R-:W5:Y:S01]  /*0720*/  LDG.E R25, desc[UR6][R18.64+-0x8] ;  /* 0xfffff80612197981 */ /* 0x000f62000c1e1900 */
[C---:B------:R-:W-:Y:S02]  /*0730*/  R2UR UR14, R16.reuse ;  /* 0x00000000100e72ca */ /* 0x040fe400000e0000 */
[C---:B------:R-:W-:Y:S02]  /*0740*/  R2UR UR15, R17.reuse ;  /* 0x00000000110f72ca */ /* 0x040fe400000e0000 */
[C---:B------:R-:W-:Y:S02]  /*0750*/  R2UR UR16, R16.reuse ;  /* 0x00000000101072ca */ /* 0x040fe400000e0000 */
[----:B------:R-:W-:Y:S02]  /*0760*/  R2UR UR17, R17 ;  /* 0x00000000111172ca */ /* 0x000fe400000e0000 */
[----:B------:R-:W-:-:S02]  /*0770*/  R2UR UR18, R16 ;  /* 0x00000000101272ca */ /* 0x000fc400000e0000 */
[----:B------:R-:W-:Y:S01]  /*0780*/  R2UR UR19, R17 ;  /* 0x00000000111372ca */ /* 0x000fe200000e0000 */
[C---:B---3--:R-:W-:Y:S02]  /*0790*/  IMAD R28, R4.reuse, R10, R13 ;  /* 0x0000000a041c7224 */ /* 0x048fe400078e020d */
[C---:B--2---:R-:W-:Y:S02]  /*07a0*/  IMAD R11, R4.reuse, R11, R12 ;  /* 0x0000000b040b7224 */ /* 0x044fe400078e020c */
[----:B------:R-:W0:Y:S01]  /*07b0*/  LDS.128 R12, [R20+-0x10] ;  /* 0xfffff000140c7984 */ /* 0x000e220000000c00 */
[----:B----4-:R-:W-:-:S03]  /*07c0*/  IMAD R26, R4, R9, R26 ;  /* 0x00000009041a7224 */ /* 0x010fc600078e021a */
[----:B------:R-:W-:Y:S01]  /*07d0*/  STG.E desc[UR10][R18.64+-0x14], R11 ;  /* 0xffffec0b12007986 */ /* 0x000fe2000c10190a */
[----:B-----5:R-:W-:-:S03]  /*07e0*/  IMAD R29, R4, R8, R29 ;  /* 0x00000008041d7224 */ /* 0x020fc600078e021d */
[----:B------:R0:W-:Y:S04]  /*07f0*/  STG.E desc[UR6][R18.64+-0x1c], R26 ;  /* 0xffffe41a12007986 */ /* 0x0001e8000c101906 */
[----:B------:R-:W1:Y:S01]  /*0800*/  LDS.128 R8, [R20] ;  /* 0x0000000014087984 */ /* 0x000e620000000c00 */
[----:B0-----:R-:W-:-:S03]  /*0810*/  IMAD R26, R4, R12, R27 ;  /* 0x0000000c041a7224 */ /* 0x001fc600078e021b */
[----:B------:R-:W2:Y:S01]  /*0820*/  LDG.E R12, desc[UR12][R18.64+0x4] ;  /* 0x0000040c120c7981 */ /* 0x000ea2000c1e1900 */
[----:B------:R-:W-:-:S03]  /*0830*/  IMAD R13, R4, R13, R24 ;  /* 0x0000000d040d7224 */ /* 0x000fc600078e0218 */
[----:B------:R0:W-:Y:S04]  /*0840*/  STG.E desc[UR8][R18.64+-0x18], R28 ;  /* 0xffffe81c12007986 */ /* 0x0001e8000c101908 */
[----:B------:R3:W-:Y:S04]  /*0850*/  STG.E desc[UR4][R18.64+-0x20], R29 ;  /* 0xffffe01d12007986 */ /* 0x0007e8000c101904 */
[----:B------:R-:W4:Y:S01]  /*0860*/  LDG.E R27, desc[UR8][R18.64+0x8] ;  /* 0x00000808121b7981 */ /* 0x000f22000c1e1900 */
[----:B0-----:R-:W-:-:S03]  /*0870*/  IMAD R28, R4, R15, R22 ;  /* 0x0000000f041c7224 */ /* 0x001fc600078e0216 */
[----:B------:R-:W5:Y:S01]  /*0880*/  LDG.E R24, desc[UR18][R18.64+0x1c] ;  /* 0x00001c1212187981 */ /* 0x000f62000c1e1900 */
[----:B-1----:R-:W-:-:S03]  /*0890*/  IMAD R15, R4, R8, R23 ;  /* 0x00000008040f7224 */ /* 0x002fc600078e0217 */
[----:B------:R-:W5:Y:S04]  /*08a0*/  LDG.E R8, desc[UR10][R18.64+0xc] ;  /* 0x00000c0a12087981 */ /* 0x000f68000c1e1900 */
[----:B------:R-:W5:Y:S04]  /*08b0*/  LDG.E R23, desc[UR12][R18.64+0x10] ;  /* 0x0000100c12177981 */ /* 0x000f68000c1e1900 */
[----:B------:R-:W5:Y:S04]  /*08c0*/  LDG.E R22, desc[UR14][R18.64+0x14] ;  /* 0x0000140e12167981 */ /* 0x000f68000c1e1900 */
[----:B---3--:R-:W3:Y:S01]  /*08d0*/  LDG.E R29, desc[UR16][R18.64+0x18] ;  /* 0x00001810121d7981 */ /* 0x008ee2000c1e1900 */
[----:B------:R-:W-:-:S03]  /*08e0*/  IMAD R25, R4, R14, R25 ;  /* 0x0000000e04197224 */ /* 0x000fc600078e0219 */
[----:B------:R-:W-:Y:S04]  /*08f0*/  STG.E desc[UR6][R18.64+-0xc], R13 ;  /* 0xfffff40d12007986 */ /* 0x000fe8000c101906 */
[----:B------:R-:W-:Y:S01]  /*0900*/  STG.E desc[UR8][R18.64], R15 ;  /* 0x0000000f12007986 */ /* 0x000fe2000c101908 */
[----:B------:R-:W-:-:S04]  /*0910*/  IADD3 R21, P0, PT, R21, -0x10, RZ ;  /* 0xfffffff015157810 */ /* 0x000fc80007f1e0ff */
[----:B------:R-:W-:Y:S02]  /*0920*/  IADD3.X R6, PT, PT, R6, -0x1, RZ, P0, !PT ;  /* 0xffffffff06067810 */ /* 0x000fe400007fe4ff */
[----:B------:R-:W-:-:S04]  /*0930*/  ISETP.NE.U32.AND P0, PT, R21, RZ, PT ;  /* 0x000000ff1500720c */ /* 0x000fc80003f05070 */
[----:B------:R-:W-:Y:S01]  /*0940*/  ISETP.NE.AND.EX P0, PT, R6, RZ, PT, P0 ;  /* 0x000000ff0600720c */ /* 0x000fe20003f05300 */
[----:B------:R-:W-:Y:S04]  /*0950*/  STG.E desc[UR4][R18.64+-0x10], R26 ;  /* 0xfffff01a12007986 */ /* 0x000fe8000c101904 */
[----:B------:R-:W-:Y:S04]  /*0960*/  STG.E desc[UR4][R18.64+-0x8], R25 ;  /* 0xfffff81912007986 */ /* 0x000fe8000c101904 */
[----:B------:R-:W-:Y:S01]  /*0970*/  STG.E desc[UR6][R18.64+-0x4], R28 ;  /* 0xfffffc1c12007986 */ /* 0x000fe2000c101906 */
[----:B--2---:R-:W-:-:S03]  /*0980*/  IMAD R9, R4, R9, R12 ;  /* 0x0000000904097224 */ /* 0x004fc600078e020c */
[----:B------:R0:W1:Y:S04]  /*0990*/  LDS.128 R12, [R20+0x10] ;  /* 0x00001000140c7984 */ /* 0x0000680000000c00 */
[----:B------:R2:W-:Y:S01]  /*09a0*/  STG.E desc[UR4][R18.64+0x4], R9 ;  /* 0x0000040912007986 */ /* 0x0005e2000c101904 */
[C---:B----4-:R-:W-:Y:S02]  /*09b0*/  IMAD R27, R4.reuse, R10, R27 ;  /* 0x0000000a041b7224 */ /* 0x050fe400078e021b */
[----:B-----5:R-:W-:Y:S01]  /*09c0*/  IMAD R11, R4, R11, R8 ;  /* 0x0000000b040b7224 */ /* 0x020fe200078e0208 */
[----:B------:R-:W-:Y:S02]  /*09d0*/  IADD3 R8, P2, PT, R18, 0x40, RZ ;  /* 0x0000004012087810 */ /* 0x000fe40007f5e0ff */
[----:B------:R4:W-:Y:S01]  /*09e0*/  STG.E desc[UR6][R18.64+0x8], R27 ;  /* 0x0000081b12007986 */ /* 0x0009e2000c101906 */
[----:B0-----:R-:W-:-:S03]  /*09f0*/  VIADD R20, R20, 0x40 ;  /* 0x0000004014147836 */ /* 0x001fc60000000000 */
[----:B------:R4:W-:Y:S01]  /*0a00*/  STG.E desc[UR8][R18.64+0xc], R11 ;  /* 0x00000c0b12007986 */ /* 0x0009e2000c101908 */
[----:B--2---:R-:W-:Y:S02]  /*0a10*/  IMAD.X R9, RZ, RZ, R19, P2 ;  /* 0x000000ffff097224 */ /* 0x004fe400010e0613 */
[C---:B-1----:R-:W-:Y:S02]  /*0a20*/  IMAD R23, R4.reuse, R12, R23 ;  /* 0x0000000c04177224 */ /* 0x042fe400078e0217 */
[C---:B------:R-:W-:Y:S02]  /*0a30*/  IMAD R13, R4.reuse, R13, R22 ;  /* 0x0000000d040d7224 */ /* 0x040fe400078e0216 */
[C---:B---3--:R-:W-:Y:S02]  /*0a40*/  IMAD R29, R4.reuse, R14, R29 ;  /* 0x0000000e041d7224 */ /* 0x048fe400078e021d */
[----:B------:R-:W-:Y:S01]  /*0a50*/  IMAD R15, R4, R15, R24 ;  /* 0x0000000f040f7224 */ /* 0x000fe200078e0218 */
[----:B------:R4:W-:Y:S04]  /*0a60*/  STG.E desc[UR10][R18.64+0x10], R23 ;  /* 0x0000101712007986 */ /* 0x0009e8000c10190a */
[----:B------:R4:W-:Y:S04]  /*0a70*/  STG.E desc[UR12][R18.64+0x14], R13 ;  /* 0x0000140d12007986 */ /* 0x0009e8000c10190c */
[----:B------:R4:W-:Y:S04]  /*0a80*/  STG.E desc[UR14][R18.64+0x18], R29 ;  /* 0x0000181d12007986 */ /* 0x0009e8000c10190e */
[----:B------:R4:W-:Y:S01]  /*0a90*/  STG.E desc[UR16][R18.64+0x1c], R15 ;  /* 0x00001c0f12007986 */ /* 0x0009e2000c101910 */
[----:B------:R-:W-:Y:S05]  /*0aa0*/  @P0 BRA `(.L_x_5) ;  /* 0xfffffff800c80947 */ /* 0x000fea000383ffff */
[----:B------:R-:W-:Y:S05]  /*0ab0*/  BSYNC.RECONVERGENT B0 ;  /* 0x0000000000007941 */ /* 0x000fea0003800200 */
.L_x_4:
[----:B------:R-:W-:Y:S05]  /*0ac0*/  @!P1 EXIT ;  /* 0x000000000000994d */ /* 0x000fea0003800000 */
[----:B------:R-:W-:-:S04]  /*0ad0*/  LOP3.LUT R6, R3, 0xf, RZ, 0xc0, !PT ;  /* 0x0000000f03067812 */ /* 0x000fc800078ec0ff */
[----:B------:R-:W-:-:S04]  /*0ae0*/  IADD3 R6, P1, PT, R6, -0x1, RZ ;  /* 0xffffffff06067810 */ /* 0x000fc80007f3e0ff */
[----:B------:R-:W-:Y:S01]  /*0af0*/  ISETP.GE.U32.AND P0, PT, R6, 0x7, PT ;  /* 0x000000070600780c */ /* 0x000fe20003f06070 */
[----:B------:R-:W-:Y:S01]  /*0b00*/  IMAD.X R6, RZ, RZ, -0x1, P1 ;  /* 0xffffffffff067424 */ /* 0x000fe200008e06ff */
[----:B------:R-:W-:-:S04]  /*0b10*/  LOP3.LUT P1, RZ, R3, 0x7, RZ, 0xc0, !PT ;  /* 0x0000000703ff7812 */ /* 0x000fc8000782c0ff */
[----:B------:R-:W-:-:S13]  /*0b20*/  ISETP.GE.U32.AND.EX P0, PT, R6, RZ, PT, P0 ;  /* 0x000000ff0600720c */ /* 0x000fda0003f06100 */
[----:B------:R-:W-:Y:S05]  /*0b30*/  @!P0 BRA `(.L_x_6) ;  /* 0x0000000000dc8947 */ /* 0x000fea0003800000 */
[----:B------:R-:W4:Y:S01]  /*0b40*/  LDCU.64 UR4, c[0x0][0x3a0] ;  /* 0x00007400ff0477ac */ /* 0x000f220008000a00 */
[----:B------:R-:W-:Y:S02]  /*0b50*/  IADD3 R6, P0, PT, R2, R5, RZ ;  /* 0x0000000502067210 */ /* 0x000fe40007f1e0ff */
[C---:B--2---:R-:W-:Y:S02]  /*0b60*/  R2UR UR6, R16.reuse ;  /* 0x00000000100672ca */ /* 0x044fe400000e0000 */
[----:B------:R-:W-:Y:S01]  /*0b70*/  R2UR UR7, R17 ;  /* 0x00000000110772ca */ /* 0x000fe200000e0000 */
[----:B------:R-:W-:Y:S01]  /*0b80*/  IMAD.X R9, R7, 0x1, R0, P0 ;  /* 0x0000000107097824 */ /* 0x000fe200000e0600 */
[C---:B------:R-:W-:Y:S02]  /*0b90*/  R2UR UR8, R16.reuse ;  /* 0x00000000100872ca */ /* 0x040fe400000e0000 */
[----:B------:R-:W-:Y:S02]  /*0ba0*/  R2UR UR9, R17 ;  /* 0x00000000110972ca */ /* 0x000fe400000e0000 */
[----:B------:R-:W-:-:S02]  /*0bb0*/  R2UR UR10, R16 ;  /* 0x00000000100a72ca */ /* 0x000fc400000e0000 */
[C---:B------:R-:W-:Y:S02]  /*0bc0*/  R2UR UR11, R17.reuse ;  /* 0x00000000110b72ca */ /* 0x040fe400000e0000 */
[----:B------:R-:W-:Y:S02]  /*0bd0*/  R2UR UR12, R16 ;  /* 0x00000000100c72ca */ /* 0x000fe400000e0000 */
[----:B------:R-:W-:Y:S02]  /*0be0*/  R2UR UR13, R17 ;  /* 0x00000000110d72ca */ /* 0x000fe400000e0000 */
[----:B----4-:R-:W-:Y:S02]  /*0bf0*/  LEA R18, P0, R6, UR4, 0x2 ;  /* 0x0000000406127c11 */ /* 0x010fe4000f8010ff */
[----:B------:R-:W-:Y:S02]  /*0c00*/  R2UR UR4, R16 ;  /* 0x00000000100472ca */ /* 0x000fe400000e0000 */
[----:B------:R-:W-:-:S02]  /*0c10*/  LEA.HI.X R19, R6, UR5, R9, 0x2, P0 ;  /* 0x0000000506137c11 */ /* 0x000fc400080f1409 */
[C---:B------:R-:W-:Y:S02]  /*0c20*/  R2UR UR5, R17.reuse ;  /* 0x00000000110572ca */ /* 0x040fe400000e0000 */
[C---:B------:R-:W-:Y:S01]  /*0c30*/  R2UR UR14, R16.reuse ;  /* 0x00000000100e72ca */ /* 0x040fe200000e0000 */
[----:B------:R-:W3:Y:S01]  /*0c40*/  LDG.E R25, desc[UR6][R18.64] ;  /* 0x0000000612197981 */ /* 0x000ee2000c1e1900 */
[C---:B------:R-:W-:Y:S02]  /*0c50*/  R2UR UR15, R17.reuse ;  /* 0x00000000110f72ca */ /* 0x040fe400000e0000 */
[C---:B------:R-:W-:Y:S01]  /*0c60*/  R2UR UR16, R16.reuse ;  /* 0x00000000101072ca */ /* 0x040fe200000e0000 */
[----:B------:R-:W2:Y:S01]  /*0c70*/  LDG.E R26, desc[UR8][R18.64+0x4] ;  /* 0x00000408121a7981 */ /* 0x000ea2000c1e1900 */
[C---:B------:R-:W-:Y:S02]  /*0c80*/  R2UR UR17, R17.reuse ;  /* 0x00000000111172ca */ /* 0x040fe400000e0000 */
[----:B------:R-:W-:Y:S01]  /*0c90*/  R2UR UR18, R16 ;  /* 0x00000000101272ca */ /* 0x000fe200000e0000 */
[----:B------:R-:W4:Y:S01]  /*0ca0*/  LDG.E R27, desc[UR10][R18.64+0x8] ;  /* 0x0000080a121b7981 */ /* 0x000f22000c1e1900 */
[----:B------:R-:W-:-:S03]  /*0cb0*/  R2UR UR19, R17 ;  /* 0x00000000111372ca */ /* 0x000fc600000e0000 */
[----:B------:R-:W5:Y:S04]  /*0cc0*/  LDG.E R22, desc[UR4][R18.64+0xc] ;  /* 0x00000c0412167981 */ /* 0x000f68000c1e1900 */
[----:B------:R-:W5:Y:S04]  /*0cd0*/  LDG.E R21, desc[UR12][R18.64+0x10] ;  /* 0x0000100c12157981 */ /* 0x000f68000c1e1900 */
[----:B------:R-:W5:Y:S04]  /*0ce0*/  LDG.E R20, desc[UR14][R18.64+0x14] ;  /* 0x0000140e12147981 */ /* 0x000f68000c1e1900 */
[----:B------:R-:W5:Y:S04]  /*0cf0*/  LDG.E R23, desc[UR16][R18.64+0x18] ;  /* 0x0000181012177981 */ /* 0x000f68000c1e1900 */
[----:B------:R-:W5:Y:S01]  /*0d00*/  LDG.E R6, desc[UR18][R18.64+0x1c] ;  /* 0x00001c1212067981 */ /* 0x000f62000c1e1900 */
[----:B------:R-:W0:Y:S01]  /*0d10*/  S2UR UR5, SR_CgaCtaId ;  /* 0x00000000000579c3 */ /* 0x000e220000008800 */
[----:B------:R-:W-:-:S02]  /*0d20*/  UMOV UR4, 0x400 ;  /* 0x0000040000047882 */ /* 0x000fc40000000000 */
[----:B0-----:R-:W-:-:S06]  /*0d30*/  ULEA UR4, UR5, UR4, 0x18 ;  /* 0x0000000405047291 */ /* 0x001fcc000f8ec0ff */
[----:B------:R-:W-:-:S05]  /*0d40*/  LEA R24, R5, UR4, 0x2 ;  /* 0x0000000405187c11 */ /* 0x000fca000f8e10ff */
[----:B------:R-:W3:Y:S04]  /*0d50*/  LDS.128 R8, [R24] ;  /* 0x0000000018087984 */ /* 0x000ee80000000c00 */
[----:B------:R-:W0:Y:S01]  /*0d60*/  LDS.128 R12, [R24+0x10] ;  /* 0x00001000180c7984 */ /* 0x000e220000000c00 */
[----:B------:R-:W-:Y:S02]  /*0d70*/  R2UR UR4, R16 ;  /* 0x00000000100472ca */ /* 0x000fe400000e0000 */
[----:B------:R-:W-:Y:S02]  /*0d80*/  R2UR UR5, R17 ;  /* 0x00000000110572ca */ /* 0x000fe400000e0000 */
[----:B------:R-:W-:-:S05]  /*0d90*/  IADD3 R5, P0, PT, R5, 0x8, RZ ;  /* 0x0000000805057810 */ /* 0x000fca0007f1e0ff */
[----:B------:R-:W-:Y:S02]  /*0da0*/  IMAD.X R0, RZ, RZ, R0, P0 ;  /* 0x000000ffff007224 */ /* 0x000fe400000e0600 */
[C---:B---3--:R-:W-:Y:S02]  /*0db0*/  IMAD R25, R4.reuse, R8, R25 ;  /* 0x0000000804197224 */ /* 0x048fe400078e0219 */
[C---:B--2---:R-:W-:Y:S02]  /*0dc0*/  IMAD R9, R4.reuse, R9, R26 ;  /* 0x0000000904097224 */ /* 0x044fe400078e021a */
[C---:B----4-:R-:W-:Y:S02]  /*0dd0*/  IMAD R27, R4.reuse, R10, R27 ;  /* 0x0000000a041b7224 */ /* 0x050fe400078e021b */
[C---:B-----5:R-:W-:Y:S02]  /*0de0*/  IMAD R11, R4.reuse, R11, R22 ;  /* 0x0000000b040b7224 */ /* 0x060fe400078e0216 */
[----:B0-----:R-:W-:-:S02]  /*0df0*/  IMAD R21, R4, R12, R21 ;  /* 0x0000000c04157224 */ /* 0x001fc400078e0215 */
[C---:B------:R-:W-:Y:S02]  /*0e00*/  IMAD R13, R4.reuse, R13, R20 ;  /* 0x0000000d040d7224 */ /* 0x040fe400078e0214 */
[C---:B------:R-:W-:Y:S02]  /*0e10*/  IMAD R23, R4.reuse, R14, R23 ;  /* 0x0000000e04177224 */ /* 0x040fe400078e0217 */
[----:B------:R-:W-:Y:S01]  /*0e20*/  IMAD R15, R4, R15, R6 ;  /* 0x0000000f040f7224 */ /* 0x000fe200078e0206 */
[----:B------:R0:W-:Y:S04]  /*0e30*/  STG.E desc[UR4][R18.64], R25 ;  /* 0x0000001912007986 */ /* 0x0001e8000c101904 */
[----:B------:R0:W-:Y:S04]  /*0e40*/  STG.E desc[UR6][R18.64+0x4], R9 ;  /* 0x0000040912007986 */ /* 0x0001e8000c101906 */
[----:B------:R0:W-:Y:S04]  /*0e50*/  STG.E desc[UR8][R18.64+0x8], R27 ;  /* 0x0000081b12007986 */ /* 0x0001e8000c101908 */
[----:B------:R0:W-:Y:S04]  /*0e60*/  STG.E desc[UR10][R18.64+0xc], R11 ;  /* 0x00000c0b12007986 */ /* 0x0001e8000c10190a */
[----:B------:R0:W-:Y:S04]  /*0e70*/  STG.E desc[UR12][R18.64+0x10], R21 ;  /* 0x0000101512007986 */ /* 0x0001e8000c10190c */
[----:B------:R0:W-:Y:S04]  /*0e80*/  STG.E desc[UR14][R18.64+0x14], R13 ;  /* 0x0000140d12007986 */ /* 0x0001e8000c10190e */
[----:B------:R0:W-:Y:S04]  /*0e90*/  STG.E desc[UR16][R18.64+0x18], R23 ;  /* 0x0000181712007986 */ /* 0x0001e8000c101910 */
[----:B------:R0:W-:Y:S02]  /*0ea0*/  STG.E desc[UR18][R18.64+0x1c], R15 ;  /* 0x00001c0f12007986 */ /* 0x0001e4000c101912 */
.L_x_6:
        /* <DEDUP_REMOVED lines=8> */
[----:B------:R-:W1:Y:S01]  /*0f30*/  LDCU.64 UR4, c[0x0][0x3a0] ;  /* 0x00007400ff0477ac */ /* 0x000e620008000a00 */
[----:B------:R-:W-:Y:S02]  /*0f40*/  IADD3 R6, P0, PT, R2, R5, RZ ;  /* 0x0000000502067210 */ /* 0x000fe40007f1e0ff */
[C---:B--2---:R-:W-:Y:S02]  /*0f50*/  R2UR UR6, R16.reuse ;  /* 0x00000000100672ca */ /* 0x044fe400000e0000 */
[----:B------:R-:W-:Y:S01]  /*0f60*/  R2UR UR7, R17 ;  /* 0x00000000110772ca */ /* 0x000fe200000e0000 */
[----:B0-----:R-:W-:Y:S01]  /*0f70*/  IMAD.X R9, R7, 0x1, R0, P0 ;  /* 0x0000000107097824 */ /* 0x001fe200000e0600 */
[C---:B------:R-:W-:Y:S02]  /*0f80*/  R2UR UR8, R16.reuse ;  /* 0x00000000100872ca */ /* 0x040fe400000e0000 */
[----:B------:R-:W-:Y:S02]  /*0f90*/  R2UR UR9, R17 ;  /* 0x00000000110972ca */ /* 0x000fe400000e0000 */
[----:B------:R-:W-:-:S02]  /*0fa0*/  R2UR UR10, R16 ;  /* 0x00000000100a72ca */ /* 0x000fc400000e0000 */
[C---:B------:R-:W-:Y:S02]  /*0fb0*/  R2UR UR11, R17.reuse ;  /* 0x00000000110b72ca */ /* 0x040fe400000e0000 */
[----:B------:R-:W-:Y:S02]  /*0fc0*/  R2UR UR12, R16 ;  /* 0x00000000100c72ca */ /* 0x000fe400000e0000 */
[----:B------:R-:W-:Y:S02]  /*0fd0*/  R2UR UR13, R17 ;  /* 0x00000000110d72ca */ /* 0x000fe400000e0000 */
[----:B-1----:R-:W-:-:S04]  /*0fe0*/  LEA R12, P0, R6, UR4, 0x2 ;  /* 0x00000004060c7c11 */ /* 0x002fc8000f8010ff */
[----:B----4-:R-:W-:-:S05]  /*0ff0*/  LEA.HI.X R13, R6, UR5, R9, 0x2, P0 ;  /* 0x00000005060d7c11 */ /* 0x010fca00080f1409 */
[----:B------:R-:W3:Y:S04]  /*1000*/  LDG.E R15, desc[UR6][R12.64] ;  /* 0x000000060c0f7981 */ /* 0x000ee8000c1e1900 */
[----:B------:R-:W2:Y:S04]  /*1010*/  LDG.E R6, desc[UR8][R12.64+0x4] ;  /* 0x000004080c067981 */ /* 0x000ea8000c1e1900 */
[----:B------:R-:W4:Y:S04]  /*1020*/  LDG.E R19, desc[UR10][R12.64+0x8] ;  /* 0x0000080a0c137981 */ /* 0x000f28000c1e1900 */
[----:B------:R-:W5:Y:S01]  /*1030*/  LDG.E R14, desc[UR12][R12.64+0xc] ;  /* 0x00000c0c0c0e7981 */ /* 0x000f62000c1e1900 */
[----:B------:R-:W0:Y:S01]  /*1040*/  S2UR UR5, SR_CgaCtaId ;  /* 0x00000000000579c3 */ /* 0x000e220000008800 */
[----:B------:R-:W-:-:S02]  /*1050*/  UMOV UR4, 0x400 ;  /* 0x0000040000047882 */ /* 0x000fc40000000000 */
[----:B0-----:R-:W-:Y:S01]  /*1060*/  ULEA UR4, UR5, UR4, 0x18 ;  /* 0x0000000405047291 */ /* 0x001fe2000f8ec0ff */
[----:B------:R-:W-:-:S05]  /*1070*/  R2UR UR5, R17 ;  /* 0x00000000110572ca */ /* 0x000fca00000e0000 */
[C---:B------:R-:W-:Y:S02]  /*1080*/  LEA R8, R5.reuse, UR4, 0x2 ;  /* 0x0000000405087c11 */ /* 0x040fe4000f8e10ff */
[----:B------:R-:W-:Y:S02]  /*1090*/  R2UR UR4, R16 ;  /* 0x00000000100472ca */ /* 0x000fe400000e0000 */
[----:B------:R-:W-:Y:S02]  /*10a0*/  IADD3 R5, P0, PT, R5, 0x4, RZ ;  /* 0x0000000405057810 */ /* 0x000fe40007f1e0ff */
[----:B------:R-:W3:Y:S03]  /*10b0*/  LDS.128 R8, [R8] ;  /* 0x0000000008087984 */ /* 0x000ee60000000c00 */
[----:B------:R-:W-:Y:S02]  /*10c0*/  IMAD.X R0, RZ, RZ, R0, P0 ;  /* 0x000000ffff007224 */ /* 0x000fe400000e0600 */
[----:B---3--:R-:W-:-:S02]  /*10d0*/  IMAD R15, R4, R8, R15 ;  /* 0x00000008040f7224 */ /* 0x008fc400078e020f */
[----:B--2---:R-:W-:-:S03]  /*10e0*/  IMAD R9, R4, R9, R6 ;  /* 0x0000000904097224 */ /* 0x004fc600078e0206 */
[----:B------:R1:W-:Y:S01]  /*10f0*/  STG.E desc[UR4][R12.64], R15 ;  /* 0x0000000f0c007986 */ /* 0x0003e2000c101904 */
[----:B----4-:R-:W-:-:S03]  /*1100*/  IMAD R19, R4, R10, R19 ;  /* 0x0000000a04137224 */ /* 0x010fc600078e0213 */
[----:B------:R1:W-:Y:S01]  /*1110*/  STG.E desc[UR6][R12.64+0x4], R9 ;  /* 0x000004090c007986 */ /* 0x0003e2000c101906 */
[----:B-----5:R-:W-:-:S03]  /*1120*/  IMAD R11, R4, R11, R14 ;  /* 0x0000000b040b7224 */ /* 0x020fc600078e020e */
[----:B------:R1:W-:Y:S04]  /*1130*/  STG.E desc[UR8][R12.64+0x8], R19 ;  /* 0x000008130c007986 */ /* 0x0003e8000c101908 */
[----:B------:R1:W-:Y:S02]  /*1140*/  STG.E desc[UR10][R12.64+0xc], R11 ;  /* 0x00000c0b0c007986 */ /* 0x0003e4000c10190a */
.L_x_7:
[----:B------:R-:W-:Y:S05]  /*1150*/  @!P1 EXIT ;  /* 0x000000000000994d */ /* 0x000fea0003800000 */
[----:B------:R-:W5:Y:S01]  /*1160*/  S2UR UR5, SR_CgaCtaId ;  /* 0x00000000000579c3 */ /* 0x000f620000008800 */
[----:B------:R-:W0:Y:S01]  /*1170*/  LDCU.64 UR6, c[0x0][0x3a0] ;  /* 0x00007400ff0677ac */ /* 0x000e220008000a00 */
[----:B------:R-:W-:Y:S01]  /*1180*/  IADD3 R2, P0, PT, R2, R5, RZ ;  /* 0x0000000502027210 */ /* 0x000fe20007f1e0ff */
[----:B------:R-:W-:Y:S01]  /*1190*/  IMAD.MOV.U32 R8, RZ, RZ, RZ ;  /* 0x000000ffff087224 */ /* 0x000fe200078e00ff */
[----:B------:R-:W-:Y:S01]  /*11a0*/  LOP3.LUT R6, R3, 0x3, RZ, 0xc0, !PT ;  /* 0x0000000303067812 */ /* 0x000fe200078ec0ff */
[----:B------:R-:W-:Y:S02]  /*11b0*/  UMOV UR4, 0x400 ;  /* 0x0000040000047882 */ /* 0x000fe40000000000 */
[----:B------:R-:W-:Y:S01]  /*11c0*/  IMAD.X R7, R7, 0x1, R0, P0 ;  /* 0x0000000107077824 */ /* 0x000fe200000e0600 */
[----:B0-----:R-:W-:-:S04]  /*11d0*/  LEA R0, P0, R2, UR6, 0x2 ;  /* 0x0000000602007c11 */ /* 0x001fc8000f8010ff */
[----:B-1----:R-:W-:Y:S01]  /*11e0*/  LEA.HI.X R9, R2, UR7, R7, 0x2, P0 ;  /* 0x0000000702097c11 */ /* 0x002fe200080f1407 */
[----:B-----5:R-:W-:-:S06]  /*11f0*/  ULEA UR4, UR5, UR4, 0x18 ;  /* 0x0000000405047291 */ /* 0x020fcc000f8ec0ff */
[----:B------:R-:W-:-:S07]  /*1200*/  LEA R5, R5, UR4, 0x2 ;  /* 0x0000000405057c11 */ /* 0x000fce000f8e10ff */
.L_x_8:
[----:B--2---:R-:W-:Y:S01]  /*1210*/  R2UR UR4, R16 ;  /* 0x00000000100472ca */ /* 0x004fe200000e0000 */
[----:B0-----:R-:W-:Y:S01]  /*1220*/  IMAD.MOV.U32 R2, RZ, RZ, R0 ;  /* 0x000000ffff027224 */ /* 0x001fe200078e0000 */
[----:B------:R-:W-:Y:S01]  /*1230*/  R2UR UR5, R17 ;  /* 0x00000000110572ca */ /* 0x000fe200000e0000 */
[----:B------:R-:W-:Y:S01]  /*1240*/  IMAD.MOV.U32 R3, RZ, RZ, R9 ;  /* 0x000000ffff037224 */ /* 0x000fe200078e0009 */
[----:B------:R0:W3:Y:S11]  /*1250*/  LDS R7, [R5] ;  /* 0x0000000005077984 */ /* 0x0000f60000000800 */
[----:B------:R-:W3:Y:S01]  /*1260*/  LDG.E R0, desc[UR4][R2.64] ;  /* 0x0000000402007981 */ /* 0x000ee2000c1e1900 */
[----:B------:R-:W-:Y:S01]  /*1270*/  IADD3 R6, P0, PT, R6, -0x1, RZ ;  /* 0xffffffff06067810 */ /* 0x000fe20007f1e0ff */
[----:B0-----:R-:W-:-:S03]  /*1280*/  VIADD R5, R5, 0x4 ;  /* 0x0000000405057836 */ /* 0x001fc60000000000 */
[----:B------:R-:W-:Y:S02]  /*1290*/  IADD3.X R8, PT, PT, R8, -0x1, RZ, P0, !PT ;  /* 0xffffffff08087810 */ /* 0x000fe400007fe4ff */
[----:B------:R-:W-:-:S04]  /*12a0*/  ISETP.NE.U32.AND P0, PT, R6, RZ, PT ;  /* 0x000000ff0600720c */ /* 0x000fc80003f05070 */
[----:B------:R-:W-:Y:S01]  /*12b0*/  ISETP.NE.AND.EX P0, PT, R8, RZ, PT, P0 ;  /* 0x000000ff0800720c */ /* 0x000fe20003f05300 */
[----:B---3--:R-:W-:Y:S01]  /*12c0*/  IMAD R7, R4, R7, R0 ;  /* 0x0000000704077224 */ /* 0x008fe200078e0200 */
[----:B------:R-:W-:-:S04]  /*12d0*/  IADD3 R0, P1, PT, R2, 0x4, RZ ;  /* 0x0000000402007810 */ /* 0x000fc80007f3e0ff */
[----:B------:R0:W-:Y:S01]  /*12e0*/  STG.E desc[UR4][R2.64], R7 ;  /* 0x0000000702007986 */ /* 0x0001e2000c101904 */
[----:B------:R-:W-:-:S06]  /*12f0*/  IMAD.X R9, RZ, RZ, R3, P1 ;  /* 0x000000ffff097224 */ /* 0x000fcc00008e0603 */
[----:B------:R-:W-:Y:S05]  /*1300*/  @P0 BRA `(.L_x_8) ;  /* 0xfffffffc00c00947 */ /* 0x000fea000383ffff */
[----:B------:R-:W-:Y:S05]  /*1310*/  EXIT ;  /* 0x000000000000794d */ /* 0x000fea0003800000 */
.L_x_9:
[----:B------:R-:W-:-:S00]  /*1320*/  BRA `(.L_x_9) ;  /* 0xfffffffc00fc7947 */ /* 0x000fc0000383ffff */
[----:B------:R-:W-:-:S00]  /*1330*/  NOP ;  /* 0x0000000000007918 */ /* 0x000fc00000000000 */
        /* <DEDUP_REMOVED lines=12> */
.L_x_10:


//--------------------- .nv.global.init           --------------------------
	.section	.nv.global.init,"aw",@progbits
.nv.global.init:
	.type		$str,@object
	.size		$str,($str$1 - $str)
$str:
        /*0000*/ 	.byte	0x69, 0x6e, 0x64, 0x65, 0x78, 0x3a, 0x20, 0x25, 0x64, 0x0a, 0x00
	.type		$str$1,@object
	.size		$str$1,(.L_1 - $str$1)
$str$1:
        /*000b*/ 	.byte	0x73, 0x68, 0x61, 0x72, 0x65, 0x64, 0x49, 0x6e, 0x70, 0x75, 0x74, 0x31, 0x44, 0x5b, 0x25, 0x64
        /*001b*/ 	.byte	0x5d, 0x3a, 0x20, 0x25, 0x64, 0x0a, 0x00
.L_1:


//--------------------- .nv.shared._Z13convolution1DPiiS_iS_ --------------------------
	.section	.nv.shared._Z13convolution1DPiiS_iS_,"aw",@nobits
	.sectionflags	@""
	.align	16
	.zero		1024


//--------------------- .nv.shared.reserved.0     --------------------------
	.section	.nv.shared.reserved.0,"aw",@nobits
	.weak		__nv_reservedSMEM_offset_0_alias
	.size		__nv_reservedSMEM_offset_0_alias, 0, 64
	.other		__nv_reservedSMEM_offset_0_alias,@"STO_CUDA_RESERVED_SHARED STV_DEFAULT"
__nv_reservedSMEM_offset_0_alias:
	.zero		0
	.zero		64


//--------------------- .nv.constant0._Z13convolution1DPiiS_iS_ --------------------------
	.section	.nv.constant0._Z13convolution1DPiiS_iS_,"a",@progbits
	.sectionflags	@""
	.align	4
.nv.constant0._Z13convolution1DPiiS_iS_:
	.zero		936


//--------------------- SYMBOLS --------------------------

	.type		.nv.reservedSmem.offset0,@object
	.size		.nv.reservedSmem.offset0,0x4
	.type		.nv.reservedSmem.cap,@object
	.size		.nv.reservedSmem.cap,0x4
	.type		vprintf,@function
